//
// Generated by NVIDIA NVVM Compiler
//
// Compiler Build ID: CL-36424714
// Cuda compilation tools, release 13.0, V13.0.88
// Based on NVVM 20.0.0
//

.version 9.0
.target sm_100
.address_size 64

	// .globl	_Z13device_globalPji

.visible .entry _Z13device_globalPji(
	.param .u64 .ptr .align 1 _Z13device_globalPji_param_0,
	.param .u32 _Z13device_globalPji_param_1
)
{
	.reg .b32 	%r<9>;
	.reg .b64 	%rd<7>;

	ld.param.u64 	%rd1, [_Z13device_globalPji_param_0];
	cvta.to.global.u64 	%rd2, %rd1;
	mov.u32 	%r1, %ctaid.x;
	mov.u32 	%r2, %ntid.x;
	mov.u32 	%r3, %tid.x;
	mad.lo.s32 	%r4, %r1, %r2, %r3;
	shr.u32 	%r5, %r4, 31;
	add.s32 	%r6, %r4, %r5;
	and.b32  	%r7, %r6, -2;
	mul.wide.s32 	%rd3, %r4, 4;
	add.s64 	%rd4, %rd2, %rd3;
	st.global.u32 	[%rd4], %r7;
	bar.sync 	0;
	ld.global.u32 	%r8, [%rd4];
	bar.sync 	0;
	mul.wide.s32 	%rd5, %r8, 4;
	add.s64 	%rd6, %rd2, %rd5;
	st.global.u32 	[%rd6], %r4;
	ret;

}


// ===== COMPILED SASS (sm_100) =====

	.target	sm_100

	.elftype	@"ET_EXEC"


//--------------------- .note.nv.tkinfo           --------------------------
	.section	.note.nv.tkinfo,"",@"SHT_NOTE"
	.sectionflags	@"SHF_NOTE_NV_TKINFO"
	.tkinfo
        /*0018*/ 	.word	0x00000002
        /*0030*/ 	.string	""
        /*0030*/ 	.string	"ptxas"
        /*0030*/ 	.string	"Cuda compilation tools, release 13.0, V13.0.88"
        /*0030*/ 	.string	"Build cuda_13.0.r13.0/compiler.36424714_0"
        /*0030*/ 	.string	"-arch sm_100 -m 64 "



//--------------------- .note.nv.cuinfo           --------------------------
	.section	.note.nv.cuinfo,"",@"SHT_NOTE"
	.sectionflags	@"SHF_NOTE_NV_CUINFO"
        /*0018*/ 	.short	0x0002
        /*001a*/ 	.short	0x0064
        /*001c*/ 	.short	0x0082
	.zero		2


//--------------------- .nv.info                  --------------------------
	.section	.nv.info,"",@"SHT_CUDA_INFO"
	.align	4


	//----- nvinfo : EIATTR_REGCOUNT
	.align		4
        /*0000*/ 	.byte	0x04, 0x2f
        /*0002*/ 	.short	(.L_1 - .L_0)
	.align		4
.L_0:
        /*0004*/ 	.word	index@(_Z13device_globalPji)
        /*0008*/ 	.word	0x0000000e


	//----- nvinfo : EIATTR_FRAME_SIZE
	.align		4
.L_1:
        /*000c*/ 	.byte	0x04, 0x11
        /*000e*/ 	.short	(.L_3 - .L_2)
	.align		4
.L_2:
        /*0010*/ 	.word	index@(_Z13device_globalPji)
        /*0014*/ 	.word	0x00000000


	//----- nvinfo : EIATTR_MIN_STACK_SIZE
	.align		4
.L_3:
        /*0018*/ 	.byte	0x04, 0x12
        /*001a*/ 	.short	(.L_5 - .L_4)
	.align		4
.L_4:
        /*001c*/ 	.word	index@(_Z13device_globalPji)
        /*0020*/ 	.word	0x00000000
.L_5:


//--------------------- .nv.compat                --------------------------
	.section	.nv.compat,"",@"SHT_CUDA_COMPAT_INFO"
	.align	4
        /*0000*/ 	.byte	0x02, 0x09, 0x00, 0x00, 0x02, 0x02, 0x01, 0x00, 0x02, 0x05, 0x05, 0x00, 0x03, 0x07, 0x01, 0x01
        /*0010*/ 	.byte	0x02, 0x03, 0x00, 0x00, 0x02, 0x06, 0x01, 0x00, 0x04, 0x0b, 0x08, 0x00, 0x09, 0x00, 0x00, 0x00
        /*0020*/ 	.byte	0x00, 0x00, 0x00, 0x00


//--------------------- .nv.info._Z13device_globalPji --------------------------
	.section	.nv.info._Z13device_globalPji,"",@"SHT_CUDA_INFO"
	.sectionflags	@""
	.align	4


	//----- nvinfo : EIATTR_CUDA_API_VERSION
	.align		4
        /*0000*/ 	.byte	0x04, 0x37
        /*0002*/ 	.short	(.L_7 - .L_6)
.L_6:
        /*0004*/ 	.word	0x00000082


	//----- nvinfo : EIATTR_KPARAM_INFO
	.align		4
.L_7:
        /*0008*/ 	.byte	0x04, 0x17
        /*000a*/ 	.short	(.L_9 - .L_8)
.L_8:
        /*000c*/ 	.word	0x00000000
        /*0010*/ 	.short	0x0001
        /*0012*/ 	.short	0x0008
        /*0014*/ 	.byte	0x00, 0xf0, 0x11, 0x00


	//----- nvinfo : EIATTR_KPARAM_INFO
	.align		4
.L_9:
        /*0018*/ 	.byte	0x04, 0x17
        /*001a*/ 	.short	(.L_11 - .L_10)
.L_10:
        /*001c*/ 	.word	0x00000000
        /*0020*/ 	.short	0x0000
        /*0022*/ 	.short	0x0000
        /*0024*/ 	.byte	0x00, 0xf5, 0x21, 0x00


	//----- nvinfo : EIATTR_SPARSE_MMA_MASK
	.align		4
.L_11:
        /*0028*/ 	.byte	0x03, 0x50
        /*002a*/ 	.short	0x0000


	//----- nvinfo : EIATTR_MAXREG_COUNT
	.align		4
        /*002c*/ 	.byte	0x03, 0x1b
        /*002e*/ 	.short	0x00ff


	//----- nvinfo : EIATTR_NUM_BARRIERS
	.align		4
        /*0030*/ 	.byte	0x02, 0x4c
        /*0032*/ 	.byte	0x01
	.zero		1


	//----- nvinfo : EIATTR_MERCURY_ISA_VERSION
	.align		4
        /*0034*/ 	.byte	0x03, 0x5f
        /*0036*/ 	.short	0x0101


	//----- nvinfo : EIATTR_VRC_CTA_INIT_COUNT
	.align		4
        /*0038*/ 	.byte	0x02, 0x4a
	.zero		1
	.zero		1


	//----- nvinfo : EIATTR_EXIT_INSTR_OFFSETS
	.align		4
        /*003c*/ 	.byte	0x04, 0x1c
        /*003e*/ 	.short	(.L_13 - .L_12)


	//   ....[0]....
.L_12:
        /*0040*/ 	.word	0x00000100


	//----- nvinfo : EIATTR_CBANK_PARAM_SIZE
	.align		4
.L_13:
        /*0044*/ 	.byte	0x03, 0x19
        /*0046*/ 	.short	0x000c


	//----- nvinfo : EIATTR_PARAM_CBANK
	.align		4
        /*0048*/ 	.byte	0x04, 0x0a
        /*004a*/ 	.short	(.L_15 - .L_14)
	.align		4
.L_14:
        /*004c*/ 	.word	index@(.nv.constant0._Z13device_globalPji)
        /*0050*/ 	.short	0x0380
        /*0052*/ 	.short	0x000c


	//----- nvinfo : EIATTR_SW_WAR
	.align		4
.L_15:
        /*0054*/ 	.byte	0x04, 0x36
        /*0056*/ 	.short	(.L_17 - .L_16)
.L_16:
        /*0058*/ 	.word	0x00000008
.L_17:


//--------------------- .nv.callgraph             --------------------------
	.section	.nv.callgraph,"",@"SHT_CUDA_CALLGRAPH"
	.align	4
	.sectionentsize	8
	.align		4
        /*0000*/ 	.word	0x00000000
	.align		4
        /*0004*/ 	.word	0xffffffff
	.align		4
        /*0008*/ 	.word	0x00000000
	.align		4
        /*000c*/ 	.word	0xfffffffe
	.align		4
        /*0010*/ 	.word	0x00000000
	.align		4
        /*0014*/ 	.word	0xfffffffd
	.align		4
        /*0018*/ 	.word	0x00000000
	.align		4
        /*001c*/ 	.word	0xfffffffc


//--------------------- .text._Z13device_globalPji --------------------------
	.section	.text._Z13device_globalPji,"ax",@progbits
	.align	128
        .global         _Z13device_globalPji
        .type           _Z13device_globalPji,@function
        .size           _Z13device_globalPji,(.L_x_1 - _Z13device_globalPji)
        .other          _Z13device_globalPji,@"STO_CUDA_ENTRY STV_DEFAULT"
_Z13device_globalPji:
.text._Z13device_globalPji:
[----:B------:R-:W-:Y:S01]  /*0000*/  LDC R1, c[0x0][0x37c] ;  /* 0x0000df00ff017b82 */ /* 0x000fe20000000800 */
[----:B------:R-:W0:Y:S07]  /*0010*/  S2R R0, SR_TID.X ;  /* 0x0000000000007919 */ /* 0x000e2e0000002100 */
[----:B------:R-:W0:Y:S01]  /*0020*/  S2UR UR6, SR_CTAID.X ;  /* 0x00000000000679c3 */ /* 0x000e220000002500 */
[----:B------:R-:W1:Y:S07]  /*0030*/  LDCU.64 UR4, c[0x0][0x358] ;  /* 0x00006b00ff0477ac */ /* 0x000e6e0008000a00 */
[----:B------:R-:W0:Y:S08]  /*0040*/  LDC R7, c[0x0][0x360] ;  /* 0x0000d800ff077b82 */ /* 0x000e300000000800 */
[----:B------:R-:W2:Y:S01]  /*0050*/  LDC.64 R4, c[0x0][0x380] ;  /* 0x0000e000ff047b82 */ /* 0x000ea20000000a00 */
[----:B0-----:R-:W-:-:S05]  /*0060*/  IMAD R7, R7, UR6, R0 ;  /* 0x0000000607077c24 */ /* 0x001fca000f8e0200 */
[C---:B------:R-:W-:Y:S01]  /*0070*/  LEA.HI R0, R7.reuse, R7, RZ, 0x1 ;  /* 0x0000000707007211 */ /* 0x040fe200078f08ff */
[----:B--2---:R-:W-:-:S03]  /*0080*/  IMAD.WIDE R2, R7, 0x4, R4 ;  /* 0x0000000407027825 */ /* 0x004fc600078e0204 */
[----:B------:R-:W-:-:S05]  /*0090*/  LOP3.LUT R9, R0, 0xfffffffe, RZ, 0xc0, !PT ;  /* 0xfffffffe00097812 */ /* 0x000fca00078ec0ff */
[----:B-1----:R-:W-:Y:S01]  /*00a0*/  STG.E desc[UR4][R2.64], R9 ;  /* 0x0000000902007986 */ /* 0x002fe2000c101904 */
[----:B------:R-:W-:Y:S06]  /*00b0*/  BAR.SYNC.DEFER_BLOCKING 0x0 ;  /* 0x0000000000007b1d */ /* 0x000fec0000010000 */
[----:B------:R-:W2:Y:S02]  /*00c0*/  LDG.E R11, desc[UR4][R2.64] ;  /* 0x00000004020b7981 */ /* 0x000ea4000c1e1900 */
[----:B------:R-:W-:Y:S01]  /*00d0*/  BAR.SYNC.DEFER_BLOCKING 0x0 ;  /* 0x0000000000007b1d */ /* 0x000fe20000010000 */
[----:B--2---:R-:W-:-:S05]  /*00e0*/  IMAD.WIDE R4, R11, 0x4, R4 ;  /* 0x000000040b047825 */ /* 0x004fca00078e0204 */
[----:B------:R-:W-:Y:S01]  /*00f0*/  STG.E desc[UR4][R4.64], R7 ;  /* 0x0000000704007986 */ /* 0x000fe2000c101904 */
[----:B------:R-:W-:Y:S05]  /*0100*/  EXIT ;  /* 0x000000000000794d */ /* 0x000fea0003800000 */
.L_x_0:
[----:B------:R-:W-:-:S00]  /*0110*/  BRA `(.L_x_0) ;  /* 0xfffffffc00fc7947 */ /* 0x000fc0000383ffff */
[----:B------:R-:W-:-:S00]  /*0120*/  NOP ;  /* 0x0000000000007918 */ /* 0x000fc00000000000 */
        /* <DEDUP_REMOVED lines=13> */
.L_x_1:


//--------------------- .nv.shared.reserved.0     --------------------------
	.section	.nv.shared.reserved.0,"aw",@nobits
	.weak		__nv_reservedSMEM_offset_0_alias
	.size		__nv_reservedSMEM_offset_0_alias, 0, 64
	.other		__nv_reservedSMEM_offset_0_alias,@"STO_CUDA_RESERVED_SHARED STV_DEFAULT"
__nv_reservedSMEM_offset_0_alias:
	.zero		0
	.zero		64


//--------------------- .nv.constant0._Z13device_globalPji --------------------------
	.section	.nv.constant0._Z13device_globalPji,"a",@progbits
	.sectionflags	@""
	.align	4
.nv.constant0._Z13device_globalPji:
	.zero		908


//--------------------- SYMBOLS --------------------------

	.type		.nv.reservedSmem.offset0,@object
	.size		.nv.reservedSmem.offset0,0x4
